//
// Generated by NVIDIA NVVM Compiler
//
// Compiler Build ID: CL-36424714
// Cuda compilation tools, release 13.0, V13.0.88
// Based on NVVM 20.0.0
//

.version 9.0
.target sm_100
.address_size 64

	// .globl	_Z17trapezoidalKernelPdS_i
.extern .shared .align 16 .b8 sharedData[];

.visible .entry _Z17trapezoidalKernelPdS_i(
	.param .u64 .ptr .align 1 _Z17trapezoidalKernelPdS_i_param_0,
	.param .u64 .ptr .align 1 _Z17trapezoidalKernelPdS_i_param_1,
	.param .u32 _Z17trapezoidalKernelPdS_i_param_2
)
{
	.reg .pred 	%p<6>;
	.reg .b32 	%r<15>;
	.reg .b64 	%rd<9>;
	.reg .b64 	%fd<13>;

	ld.param.u64 	%rd1, [_Z17trapezoidalKernelPdS_i_param_0];
	ld.param.u64 	%rd2, [_Z17trapezoidalKernelPdS_i_param_1];
	ld.param.u32 	%r8, [_Z17trapezoidalKernelPdS_i_param_2];
	mov.u32 	%r1, %tid.x;
	mov.u32 	%r2, %ctaid.x;
	mov.u32 	%r14, %ntid.x;
	mad.lo.s32 	%r4, %r2, %r14, %r1;
	add.s32 	%r9, %r8, -1;
	setp.ge.s32 	%p1, %r4, %r9;
	mov.f64 	%fd12, 0d0000000000000000;
	@%p1 bra 	$L__BB0_2;
	cvta.to.global.u64 	%rd3, %rd1;
	mul.wide.s32 	%rd4, %r4, 8;
	add.s64 	%rd5, %rd3, %rd4;
	ld.global.f64 	%fd4, [%rd5];
	ld.global.f64 	%fd5, [%rd5+8];
	add.f64 	%fd6, %fd4, %fd5;
	mul.f64 	%fd7, %fd6, 0d3FE0000000000000;
	mul.f64 	%fd12, %fd7, 0d3FD0000000000000;
$L__BB0_2:
	shl.b32 	%r10, %r1, 3;
	mov.u32 	%r11, sharedData;
	add.s32 	%r5, %r11, %r10;
	st.shared.f64 	[%r5], %fd12;
	bar.sync 	0;
	setp.lt.u32 	%p2, %r14, 2;
	@%p2 bra 	$L__BB0_6;
$L__BB0_3:
	shr.u32 	%r7, %r14, 1;
	setp.ge.u32 	%p3, %r1, %r7;
	@%p3 bra 	$L__BB0_5;
	shl.b32 	%r12, %r7, 3;
	add.s32 	%r13, %r5, %r12;
	ld.shared.f64 	%fd8, [%r13];
	ld.shared.f64 	%fd9, [%r5];
	add.f64 	%fd10, %fd8, %fd9;
	st.shared.f64 	[%r5], %fd10;
$L__BB0_5:
	bar.sync 	0;
	setp.gt.u32 	%p4, %r14, 3;
	mov.u32 	%r14, %r7;
	@%p4 bra 	$L__BB0_3;
$L__BB0_6:
	setp.ne.s32 	%p5, %r1, 0;
	@%p5 bra 	$L__BB0_8;
	ld.shared.f64 	%fd11, [sharedData];
	cvta.to.global.u64 	%rd6, %rd2;
	mul.wide.u32 	%rd7, %r2, 8;
	add.s64 	%rd8, %rd6, %rd7;
	st.global.f64 	[%rd8], %fd11;
$L__BB0_8:
	ret;

}


// ===== COMPILED SASS (sm_100) =====

	.target	sm_100

	.elftype	@"ET_EXEC"


//--------------------- .note.nv.tkinfo           --------------------------
	.section	.note.nv.tkinfo,"",@"SHT_NOTE"
	.sectionflags	@"SHF_NOTE_NV_TKINFO"
	.tkinfo
        /*0018*/ 	.word	0x00000002
        /*0030*/ 	.string	""
        /*0030*/ 	.string	"ptxas"
        /*0030*/ 	.string	"Cuda compilation tools, release 13.0, V13.0.88"
        /*0030*/ 	.string	"Build cuda_13.0.r13.0/compiler.36424714_0"
        /*0030*/ 	.string	"-arch sm_100 -m 64 "



//--------------------- .note.nv.cuinfo           --------------------------
	.section	.note.nv.cuinfo,"",@"SHT_NOTE"
	.sectionflags	@"SHF_NOTE_NV_CUINFO"
        /*0018*/ 	.short	0x0002
        /*001a*/ 	.short	0x0064
        /*001c*/ 	.short	0x0082
	.zero		2


//--------------------- .nv.info                  --------------------------
	.section	.nv.info,"",@"SHT_CUDA_INFO"
	.align	4


	//----- nvinfo : EIATTR_REGCOUNT
	.align		4
        /*0000*/ 	.byte	0x04, 0x2f
        /*0002*/ 	.short	(.L_1 - .L_0)
	.align		4
.L_0:
        /*0004*/ 	.word	index@(_Z17trapezoidalKernelPdS_i)
        /*0008*/ 	.word	0x0000000d


	//----- nvinfo : EIATTR_FRAME_SIZE
	.align		4
.L_1:
        /*000c*/ 	.byte	0x04, 0x11
        /*000e*/ 	.short	(.L_3 - .L_2)
	.align		4
.L_2:
        /*0010*/ 	.word	index@(_Z17trapezoidalKernelPdS_i)
        /*0014*/ 	.word	0x00000000


	//----- nvinfo : EIATTR_MIN_STACK_SIZE
	.align		4
.L_3:
        /*0018*/ 	.byte	0x04, 0x12
        /*001a*/ 	.short	(.L_5 - .L_4)
	.align		4
.L_4:
        /*001c*/ 	.word	index@(_Z17trapezoidalKernelPdS_i)
        /*0020*/ 	.word	0x00000000
.L_5:


//--------------------- .nv.compat                --------------------------
	.section	.nv.compat,"",@"SHT_CUDA_COMPAT_INFO"
	.align	4
        /*0000*/ 	.byte	0x02, 0x09, 0x00, 0x00, 0x02, 0x02, 0x01, 0x00, 0x02, 0x05, 0x05, 0x00, 0x03, 0x07, 0x01, 0x01
        /*0010*/ 	.byte	0x02, 0x03, 0x00, 0x00, 0x02, 0x06, 0x01, 0x00, 0x04, 0x0b, 0x08, 0x00, 0x01, 0x00, 0x00, 0x00
        /*0020*/ 	.byte	0x00, 0x00, 0x00, 0x00


//--------------------- .nv.info._Z17trapezoidalKernelPdS_i --------------------------
	.section	.nv.info._Z17trapezoidalKernelPdS_i,"",@"SHT_CUDA_INFO"
	.sectionflags	@""
	.align	4


	//----- nvinfo : EIATTR_CUDA_API_VERSION
	.align		4
        /*0000*/ 	.byte	0x04, 0x37
        /*0002*/ 	.short	(.L_7 - .L_6)
.L_6:
        /*0004*/ 	.word	0x00000082


	//----- nvinfo : EIATTR_KPARAM_INFO
	.align		4
.L_7:
        /*0008*/ 	.byte	0x04, 0x17
        /*000a*/ 	.short	(.L_9 - .L_8)
.L_8:
        /*000c*/ 	.word	0x00000000
        /*0010*/ 	.short	0x0002
        /*0012*/ 	.short	0x0010
        /*0014*/ 	.byte	0x00, 0xf0, 0x11, 0x00


	//----- nvinfo : EIATTR_KPARAM_INFO
	.align		4
.L_9:
        /*0018*/ 	.byte	0x04, 0x17
        /*001a*/ 	.short	(.L_11 - .L_10)
.L_10:
        /*001c*/ 	.word	0x00000000
        /*0020*/ 	.short	0x0001
        /*0022*/ 	.short	0x0008
        /*0024*/ 	.byte	0x00, 0xf5, 0x21, 0x00


	//----- nvinfo : EIATTR_KPARAM_INFO
	.align		4
.L_11:
        /*0028*/ 	.byte	0x04, 0x17
        /*002a*/ 	.short	(.L_13 - .L_12)
.L_12:
        /*002c*/ 	.word	0x00000000
        /*0030*/ 	.short	0x0000
        /*0032*/ 	.short	0x0000
        /*0034*/ 	.byte	0x00, 0xf5, 0x21, 0x00


	//----- nvinfo : EIATTR_SPARSE_MMA_MASK
	.align		4
.L_13:
        /*0038*/ 	.byte	0x03, 0x50
        /*003a*/ 	.short	0x0000


	//----- nvinfo : EIATTR_MAXREG_COUNT
	.align		4
        /*003c*/ 	.byte	0x03, 0x1b
        /*003e*/ 	.short	0x00ff


	//----- nvinfo : EIATTR_NUM_BARRIERS
	.align		4
        /*0040*/ 	.byte	0x02, 0x4c
        /*0042*/ 	.byte	0x01
	.zero		1


	//----- nvinfo : EIATTR_MERCURY_ISA_VERSION
	.align		4
        /*0044*/ 	.byte	0x03, 0x5f
        /*0046*/ 	.short	0x0101


	//----- nvinfo : EIATTR_VRC_CTA_INIT_COUNT
	.align		4
        /*0048*/ 	.byte	0x02, 0x4a
	.zero		1
	.zero		1


	//----- nvinfo : EIATTR_EXIT_INSTR_OFFSETS
	.align		4
        /*004c*/ 	.byte	0x04, 0x1c
        /*004e*/ 	.short	(.L_15 - .L_14)


	//   ....[0]....
.L_14:
        /*0050*/ 	.word	0x00000260


	//   ....[1]....
        /*0054*/ 	.word	0x000002e0


	//----- nvinfo : EIATTR_CBANK_PARAM_SIZE
	.align		4
.L_15:
        /*0058*/ 	.byte	0x03, 0x19
        /*005a*/ 	.short	0x0014


	//----- nvinfo : EIATTR_PARAM_CBANK
	.align		4
        /*005c*/ 	.byte	0x04, 0x0a
        /*005e*/ 	.short	(.L_17 - .L_16)
	.align		4
.L_16:
        /*0060*/ 	.word	index@(.nv.constant0._Z17trapezoidalKernelPdS_i)
        /*0064*/ 	.short	0x0380
        /*0066*/ 	.short	0x0014


	//----- nvinfo : EIATTR_SW_WAR
	.align		4
.L_17:
        /*0068*/ 	.byte	0x04, 0x36
        /*006a*/ 	.short	(.L_19 - .L_18)
.L_18:
        /*006c*/ 	.word	0x00000008
.L_19:


//--------------------- .nv.callgraph             --------------------------
	.section	.nv.callgraph,"",@"SHT_CUDA_CALLGRAPH"
	.align	4
	.sectionentsize	8
	.align		4
        /*0000*/ 	.word	0x00000000
	.align		4
        /*0004*/ 	.word	0xffffffff
	.align		4
        /*0008*/ 	.word	0x00000000
	.align		4
        /*000c*/ 	.word	0xfffffffe
	.align		4
        /*0010*/ 	.word	0x00000000
	.align		4
        /*0014*/ 	.word	0xfffffffd
	.align		4
        /*0018*/ 	.word	0x00000000
	.align		4
        /*001c*/ 	.word	0xfffffffc


//--------------------- .text._Z17trapezoidalKernelPdS_i --------------------------
	.section	.text._Z17trapezoidalKernelPdS_i,"ax",@progbits
	.align	128
        .global         _Z17trapezoidalKernelPdS_i
        .type           _Z17trapezoidalKernelPdS_i,@function
        .size           _Z17trapezoidalKernelPdS_i,(.L_x_3 - _Z17trapezoidalKernelPdS_i)
        .other          _Z17trapezoidalKernelPdS_i,@"STO_CUDA_ENTRY STV_DEFAULT"
_Z17trapezoidalKernelPdS_i:
.text._Z17trapezoidalKernelPdS_i:
[----:B------:R-:W-:Y:S01]  /*0000*/  LDC R1, c[0x0][0x37c] ;  /* 0x0000df00ff017b82 */ /* 0x000fe20000000800 */
[----:B------:R-:W0:Y:S01]  /*0010*/  S2R R9, SR_TID.X ;  /* 0x0000000000097919 */ /* 0x000e220000002100 */
[----:B------:R-:W1:Y:S01]  /*0020*/  LDCU UR4, c[0x0][0x390] ;  /* 0x00007200ff0477ac */ /* 0x000e620008000800 */
[----:B------:R-:W0:Y:S01]  /*0030*/  S2R R0, SR_CTAID.X ;  /* 0x0000000000007919 */ /* 0x000e220000002500 */
[----:B------:R-:W0:Y:S01]  /*0040*/  LDCU UR8, c[0x0][0x360] ;  /* 0x00006c00ff0877ac */ /* 0x000e220008000800 */
[----:B------:R-:W2:Y:S01]  /*0050*/  LDCU.64 UR6, c[0x0][0x358] ;  /* 0x00006b00ff0677ac */ /* 0x000ea20008000a00 */
[----:B-1----:R-:W-:Y:S01]  /*0060*/  UIADD3 UR4, UPT, UPT, UR4, -0x1, URZ ;  /* 0xffffffff04047890 */ /* 0x002fe2000fffe0ff */
[----:B0-----:R-:W-:-:S05]  /*0070*/  IMAD R3, R0, UR8, R9 ;  /* 0x0000000800037c24 */ /* 0x001fca000f8e0209 */
[----:B------:R-:W-:-:S13]  /*0080*/  ISETP.GE.AND P1, PT, R3, UR4, PT ;  /* 0x0000000403007c0c */ /* 0x000fda000bf26270 */
[----:B------:R-:W0:Y:S02]  /*0090*/  @!P1 LDC.64 R4, c[0x0][0x380] ;  /* 0x0000e000ff049b82 */ /* 0x000e240000000a00 */
[----:B0-----:R-:W-:-:S05]  /*00a0*/  @!P1 IMAD.WIDE R4, R3, 0x8, R4 ;  /* 0x0000000803049825 */ /* 0x001fca00078e0204 */
[----:B--2---:R-:W2:Y:S04]  /*00b0*/  @!P1 LDG.E.64 R2, desc[UR6][R4.64] ;  /* 0x0000000604029981 */ /* 0x004ea8000c1e1b00 */
[----:B------:R-:W2:Y:S01]  /*00c0*/  @!P1 LDG.E.64 R6, desc[UR6][R4.64+0x8] ;  /* 0x0000080604069981 */ /* 0x000ea2000c1e1b00 */
[----:B------:R-:W0:Y:S01]  /*00d0*/  S2UR UR5, SR_CgaCtaId ;  /* 0x00000000000579c3 */ /* 0x000e220000008800 */
[----:B------:R-:W-:Y:S01]  /*00e0*/  IMAD.U32 R8, RZ, RZ, UR8 ;  /* 0x00000008ff087e24 */ /* 0x000fe2000f8e00ff */
[----:B------:R-:W-:-:S04]  /*00f0*/  UMOV UR4, 0x400 ;  /* 0x0000040000047882 */ /* 0x000fc80000000000 */
[----:B------:R-:W-:Y:S01]  /*0100*/  ISETP.GE.U32.AND P0, PT, R8, 0x2, PT ;  /* 0x000000020800780c */ /* 0x000fe20003f06070 */
[----:B0-----:R-:W-:Y:S01]  /*0110*/  ULEA UR4, UR5, UR4, 0x18 ;  /* 0x0000000405047291 */ /* 0x001fe2000f8ec0ff */
[----:B--2---:R-:W-:-:S08]  /*0120*/  @!P1 DADD R2, R2, R6 ;  /* 0x0000000002029229 */ /* 0x004fd00000000006 */
[----:B------:R-:W-:Y:S01]  /*0130*/  @!P1 DMUL R6, R2, 0.5 ;  /* 0x3fe0000002069828 */ /* 0x000fe20000000000 */
[----:B------:R-:W-:-:S07]  /*0140*/  CS2R R2, SRZ ;  /* 0x0000000000027805 */ /* 0x000fce000001ff00 */
[----:B------:R-:W-:Y:S01]  /*0150*/  @!P1 DMUL R2, R6, 0.25 ;  /* 0x3fd0000006029828 */ /* 0x000fe20000000000 */
[C---:B------:R-:W-:Y:S02]  /*0160*/  ISETP.NE.AND P1, PT, R9.reuse, RZ, PT ;  /* 0x000000ff0900720c */ /* 0x040fe40003f25270 */
[----:B------:R-:W-:-:S05]  /*0170*/  LEA R7, R9, UR4, 0x3 ;  /* 0x0000000409077c11 */ /* 0x000fca000f8e18ff */
[----:B------:R0:W-:Y:S01]  /*0180*/  STS.64 [R7], R2 ;  /* 0x0000000207007388 */ /* 0x0001e20000000a00 */
[----:B------:R-:W-:Y:S06]  /*0190*/  BAR.SYNC.DEFER_BLOCKING 0x0 ;  /* 0x0000000000007b1d */ /* 0x000fec0000010000 */
[----:B------:R-:W-:Y:S05]  /*01a0*/  @!P0 BRA `(.L_x_0) ;  /* 0x00000000002c8947 */ /* 0x000fea0003800000 */
.L_x_1:
[----:B------:R-:W-:-:S04]  /*01b0*/  SHF.R.U32.HI R10, RZ, 0x1, R8 ;  /* 0x00000001ff0a7819 */ /* 0x000fc80000011608 */
[----:B------:R-:W-:-:S13]  /*01c0*/  ISETP.GE.U32.AND P0, PT, R9, R10, PT ;  /* 0x0000000a0900720c */ /* 0x000fda0003f06070 */
[----:B------:R-:W-:Y:S01]  /*01d0*/  @!P0 IMAD R6, R10, 0x8, R7 ;  /* 0x000000080a068824 */ /* 0x000fe200078e0207 */
[----:B------:R-:W-:Y:S04]  /*01e0*/  @!P0 LDS.64 R4, [R7] ;  /* 0x0000000007048984 */ /* 0x000fe80000000a00 */
[----:B0-----:R-:W0:Y:S02]  /*01f0*/  @!P0 LDS.64 R2, [R6] ;  /* 0x0000000006028984 */ /* 0x001e240000000a00 */
[----:B0-----:R-:W-:-:S07]  /*0200*/  @!P0 DADD R2, R2, R4 ;  /* 0x0000000002028229 */ /* 0x001fce0000000004 */
[----:B------:R1:W-:Y:S01]  /*0210*/  @!P0 STS.64 [R7], R2 ;  /* 0x0000000207008388 */ /* 0x0003e20000000a00 */
[----:B------:R-:W-:Y:S01]  /*0220*/  BAR.SYNC.DEFER_BLOCKING 0x0 ;  /* 0x0000000000007b1d */ /* 0x000fe20000010000 */
[----:B------:R-:W-:Y:S01]  /*0230*/  ISETP.GT.U32.AND P0, PT, R8, 0x3, PT ;  /* 0x000000030800780c */ /* 0x000fe20003f04070 */
[----:B------:R-:W-:-:S12]  /*0240*/  IMAD.MOV.U32 R8, RZ, RZ, R10 ;  /* 0x000000ffff087224 */ /* 0x000fd800078e000a */
[----:B-1----:R-:W-:Y:S05]  /*0250*/  @P0 BRA `(.L_x_1) ;  /* 0xfffffffc00d40947 */ /* 0x002fea000383ffff */
.L_x_0:
[----:B------:R-:W-:Y:S05]  /*0260*/  @P1 EXIT ;  /* 0x000000000000194d */ /* 0x000fea0003800000 */
[----:B------:R-:W1:Y:S01]  /*0270*/  S2UR UR5, SR_CgaCtaId ;  /* 0x00000000000579c3 */ /* 0x000e620000008800 */
[----:B------:R-:W-:-:S07]  /*0280*/  UMOV UR4, 0x400 ;  /* 0x0000040000047882 */ /* 0x000fce0000000000 */
[----:B------:R-:W2:Y:S01]  /*0290*/  LDC.64 R4, c[0x0][0x388] ;  /* 0x0000e200ff047b82 */ /* 0x000ea20000000a00 */
[----:B-1----:R-:W-:Y:S01]  /*02a0*/  ULEA UR4, UR5, UR4, 0x18 ;  /* 0x0000000405047291 */ /* 0x002fe2000f8ec0ff */
[----:B--2---:R-:W-:-:S08]  /*02b0*/  IMAD.WIDE.U32 R4, R0, 0x8, R4 ;  /* 0x0000000800047825 */ /* 0x004fd000078e0004 */
[----:B0-----:R-:W0:Y:S04]  /*02c0*/  LDS.64 R2, [UR4] ;  /* 0x00000004ff027984 */ /* 0x001e280008000a00 */
[----:B0-----:R-:W-:Y:S01]  /*02d0*/  STG.E.64 desc[UR6][R4.64], R2 ;  /* 0x0000000204007986 */ /* 0x001fe2000c101b06 */
[----:B------:R-:W-:Y:S05]  /*02e0*/  EXIT ;  /* 0x000000000000794d */ /* 0x000fea0003800000 */
.L_x_2:
[----:B------:R-:W-:-:S00]  /*02f0*/  BRA `(.L_x_2) ;  /* 0xfffffffc00fc7947 */ /* 0x000fc0000383ffff */
[----:B------:R-:W-:-:S00]  /*0300*/  NOP ;  /* 0x0000000000007918 */ /* 0x000fc00000000000 */
[----:B------:R-:W-:-:S00]  /*0310*/  NOP ;  /* 0x0000000000007918 */ /* 0x000fc00000000000 */
[----:B------:R-:W-:-:S00]  /*0320*/  NOP ;  /* 0x0000000000007918 */ /* 0x000fc00000000000 */
[----:B------:R-:W-:-:S00]  /*0330*/  NOP ;  /* 0x0000000000007918 */ /* 0x000fc00000000000 */
[----:B------:R-:W-:-:S00]  /*0340*/  NOP ;  /* 0x0000000000007918 */ /* 0x000fc00000000000 */
[----:B------:R-:W-:-:S00]  /*0350*/  NOP ;  /* 0x0000000000007918 */ /* 0x000fc00000000000 */
[----:B------:R-:W-:-:S00]  /*0360*/  NOP ;  /* 0x0000000000007918 */ /* 0x000fc00000000000 */
[----:B------:R-:W-:-:S00]  /*0370*/  NOP ;  /* 0x0000000000007918 */ /* 0x000fc00000000000 */
.L_x_3:


//--------------------- .nv.shared._Z17trapezoidalKernelPdS_i --------------------------
	.section	.nv.shared._Z17trapezoidalKernelPdS_i,"aw",@nobits
	.sectionflags	@""
	.align	16
	.zero		1024


//--------------------- .nv.shared.reserved.0     --------------------------
	.section	.nv.shared.reserved.0,"aw",@nobits
	.weak		__nv_reservedSMEM_offset_0_alias
	.size		__nv_reservedSMEM_offset_0_alias, 0, 64
	.other		__nv_reservedSMEM_offset_0_alias,@"STO_CUDA_RESERVED_SHARED STV_DEFAULT"
__nv_reservedSMEM_offset_0_alias:
	.zero		0
	.zero		64


//--------------------- .nv.constant0._Z17trapezoidalKernelPdS_i --------------------------
	.section	.nv.constant0._Z17trapezoidalKernelPdS_i,"a",@progbits
	.sectionflags	@""
	.align	4
.nv.constant0._Z17trapezoidalKernelPdS_i:
	.zero		916


//--------------------- SYMBOLS --------------------------

	.type		.nv.reservedSmem.offset0,@object
	.size		.nv.reservedSmem.offset0,0x4
	.type		.nv.reservedSmem.cap,@object
	.size		.nv.reservedSmem.cap,0x4
